	.headerflags	@"EF_CUDA_TEXMODE_UNIFIED EF_CUDA_64BIT_ADDRESS EF_CUDA_ACCELERATORS EF_CUDA_SM90 EF_CUDA_VIRTUAL_SM(EF_CUDA_SM90)"
	.elftype	@"ET_EXEC"


//--------------------- .nv.info                  --------------------------
	.section	.nv.info,"",@"SHT_CUDA_INFO"
	.align	4


	//----- nvinfo : EIATTR_REGCOUNT
	.align		4
        /*0000*/ 	.byte	0x04, 0x2f
        /*0002*/ 	.short	(.L_1 - .L_0)
	.align		4
.L_0:
        /*0004*/ 	.word	index@(triton_poi_fused__euclidean_dist_36)
        /*0008*/ 	.word	0x00000010


	//----- nvinfo : EIATTR_MIN_STACK_SIZE
	.align		4
.L_1:
        /*000c*/ 	.byte	0x04, 0x12
        /*000e*/ 	.short	(.L_3 - .L_2)
	.align		4
.L_2:
        /*0010*/ 	.word	index@(triton_poi_fused__euclidean_dist_36)
        /*0014*/ 	.word	0x00000000


	//----- nvinfo : EIATTR_FRAME_SIZE
	.align		4
.L_3:
        /*0018*/ 	.byte	0x04, 0x11
        /*001a*/ 	.short	(.L_5 - .L_4)
	.align		4
.L_4:
        /*001c*/ 	.word	index@(triton_poi_fused__euclidean_dist_36)
        /*0020*/ 	.word	0x00000000


	//----- nvinfo : EIATTR_MIN_STACK_SIZE
	.align		4
.L_5:
        /*0024*/ 	.byte	0x04, 0x12
        /*0026*/ 	.short	(.L_7 - .L_6)
	.align		4
.L_6:
        /*0028*/ 	.word	index@(triton_poi_fused__euclidean_dist_36)
        /*002c*/ 	.word	0x00000000
.L_7:


//--------------------- .nv.info.triton_poi_fused__euclidean_dist_36 --------------------------
	.section	.nv.info.triton_poi_fused__euclidean_dist_36,"",@"SHT_CUDA_INFO"
	.sectionflags	@""
	.align	4


	//----- nvinfo : EIATTR_CUDA_API_VERSION
	.align		4
        /*0000*/ 	.byte	0x04, 0x37
        /*0002*/ 	.short	(.L_9 - .L_8)
.L_8:
        /*0004*/ 	.word	0x0000007c


	//----- nvinfo : EIATTR_KPARAM_INFO
	.align		4
.L_9:
        /*0008*/ 	.byte	0x04, 0x17
        /*000a*/ 	.short	(.L_11 - .L_10)
.L_10:
        /*000c*/ 	.word	0x00000000
        /*0010*/ 	.short	0x0002
        /*0012*/ 	.short	0x0010
        /*0014*/ 	.byte	0x00, 0xf0, 0x11, 0x00


	//----- nvinfo : EIATTR_KPARAM_INFO
	.align		4
.L_11:
        /*0018*/ 	.byte	0x04, 0x17
        /*001a*/ 	.short	(.L_13 - .L_12)
.L_12:
        /*001c*/ 	.word	0x00000000
        /*0020*/ 	.short	0x0001
        /*0022*/ 	.short	0x0008
        /*0024*/ 	.byte	0x00, 0xf4, 0x21, 0x00


	//----- nvinfo : EIATTR_KPARAM_INFO
	.align		4
.L_13:
        /*0028*/ 	.byte	0x04, 0x17
        /*002a*/ 	.short	(.L_15 - .L_14)
.L_14:
        /*002c*/ 	.word	0x00000000
        /*0030*/ 	.short	0x0000
        /*0032*/ 	.short	0x0000
        /*0034*/ 	.byte	0x00, 0xf4, 0x21, 0x00


	//----- nvinfo : EIATTR_SPARSE_MMA_MASK
	.align		4
.L_15:
        /*0038*/ 	.byte	0x03, 0x50
        /*003a*/ 	.short	0x0000


	//----- nvinfo : EIATTR_MAXREG_COUNT
	.align		4
        /*003c*/ 	.byte	0x03, 0x1b
        /*003e*/ 	.short	0x00ff


	//----- nvinfo : EIATTR_EXIT_INSTR_OFFSETS
	.align		4
        /*0040*/ 	.byte	0x04, 0x1c
        /*0042*/ 	.short	(.L_17 - .L_16)


	//   ....[0]....
.L_16:
        /*0044*/ 	.word	0x00000300


	//   ....[1]....
        /*0048*/ 	.word	0x00000320


	//----- nvinfo : EIATTR_REQNTID
	.align		4
.L_17:
        /*004c*/ 	.byte	0x04, 0x10
        /*004e*/ 	.short	(.L_19 - .L_18)
.L_18:
        /*0050*/ 	.word	0x00000080
        /*0054*/ 	.word	0x00000001
        /*0058*/ 	.word	0x00000001


	//----- nvinfo : EIATTR_CBANK_PARAM_SIZE
	.align		4
.L_19:
        /*005c*/ 	.byte	0x03, 0x19
        /*005e*/ 	.short	0x0014


	//----- nvinfo : EIATTR_PARAM_CBANK
	.align		4
        /*0060*/ 	.byte	0x04, 0x0a
        /*0062*/ 	.short	(.L_21 - .L_20)
	.align		4
.L_20:
        /*0064*/ 	.word	index@(.nv.constant0.triton_poi_fused__euclidean_dist_36)
        /*0068*/ 	.short	0x0210
        /*006a*/ 	.short	0x0014


	//----- nvinfo : EIATTR_SW_WAR
	.align		4
.L_21:
        /*006c*/ 	.byte	0x04, 0x36
        /*006e*/ 	.short	(.L_23 - .L_22)
.L_22:
        /*0070*/ 	.word	0x00000008
.L_23:


//--------------------- .nv.callgraph             --------------------------
	.section	.nv.callgraph,"",@"SHT_CUDA_CALLGRAPH"
	.align	4
	.sectionentsize	8
	.align		4
        /*0000*/ 	.word	0x00000000
	.align		4
        /*0004*/ 	.word	0xffffffff
	.align		4
        /*0008*/ 	.word	0x00000000
	.align		4
        /*000c*/ 	.word	0xfffffffe
	.align		4
        /*0010*/ 	.word	0x00000000
	.align		4
        /*0014*/ 	.word	0xfffffffd
	.align		4
        /*0018*/ 	.word	0x00000000
	.align		4
        /*001c*/ 	.word	0xfffffffc


//--------------------- .text.triton_poi_fused__euclidean_dist_36 --------------------------
	.section	.text.triton_poi_fused__euclidean_dist_36,"ax",@progbits
	.align	128
        .global         triton_poi_fused__euclidean_dist_36
        .type           triton_poi_fused__euclidean_dist_36,@function
        .size           triton_poi_fused__euclidean_dist_36,(.L_x_1 - triton_poi_fused__euclidean_dist_36)
        .other          triton_poi_fused__euclidean_dist_36,@"STO_CUDA_ENTRY STV_DEFAULT"
triton_poi_fused__euclidean_dist_36:
.text.triton_poi_fused__euclidean_dist_36:
[----:B------:R-:W0:Y:S02]  /*0000*/  LDC R1, c[0x0][0x28] ;  /* 0x00000a00ff017b82 */ /* 0x000e240000000800 */
[----:B------:R-:W1:Y:S01]  /*0010*/  S2R R0, SR_TID.X ;  /* 0x0000000000007919 */ /* 0x000e620000002100 */
[----:B------:R-:W-:Y:S01]  /*0020*/  CS2R R10, SRZ ;  /* 0x00000000000a7805 */ /* 0x000fe2000001ff00 */
[----:B------:R-:W-:Y:S01]  /*0030*/  ULDC.64 UR4, c[0x0][0x208] ;  /* 0x0000820000047ab9 */ /* 0x000fe20000000a00 */
[----:B------:R-:W2:Y:S01]  /*0040*/  S2R R3, SR_CTAID.X ;  /* 0x0000000000037919 */ /* 0x000ea20000002500 */
[----:B-1----:R-:W-:-:S05]  /*0050*/  LOP3.LUT R0, R0, 0x7f, RZ, 0xc0, !PT ;  /* 0x0000007f00007812 */ /* 0x002fca00078ec0ff */
[----:B--2---:R-:W-:Y:S02]  /*0060*/  IMAD R0, R3, 0x80, R0 ;  /* 0x0000008003007824 */ /* 0x004fe400078e0200 */
[----:B------:R-:W1:Y:S02]  /*0070*/  LDC.64 R2, c[0x0][0x210] ;  /* 0x00008400ff027b82 */ /* 0x000e640000000a00 */
[----:B------:R-:W-:-:S05]  /*0080*/  IMAD.HI R5, R0, 0x2aaaaaab, RZ ;  /* 0x2aaaaaab00057827 */ /* 0x000fca00078e02ff */
[----:B------:R-:W-:-:S05]  /*0090*/  SHF.R.U32.HI R6, RZ, 0x1f, R5 ;  /* 0x0000001fff067819 */ /* 0x000fca0000011605 */
[C---:B------:R-:W-:Y:S01]  /*00a0*/  IMAD.IADD R7, R5.reuse, 0x1, R6 ;  /* 0x0000000105077824 */ /* 0x040fe200078e0206 */
[----:B------:R-:W-:-:S03]  /*00b0*/  LEA.HI R5, R5, R6, RZ, 0x1c ;  /* 0x0000000605057211 */ /* 0x000fc600078fe0ff */
[----:B------:R-:W-:Y:S01]  /*00c0*/  IMAD R4, R7, -0x6, R0 ;  /* 0xfffffffa07047824 */ /* 0x000fe200078e0200 */
[----:B------:R-:W-:-:S04]  /*00d0*/  SHF.R.S32.HI R8, RZ, 0x1f, R7 ;  /* 0x0000001fff087819 */ /* 0x000fc80000011407 */
[----:B------:R-:W-:Y:S02]  /*00e0*/  LEA.HI R8, R8, R7, RZ, 0x4 ;  /* 0x0000000708087211 */ /* 0x000fe400078f20ff */
[----:B------:R-:W-:Y:S02]  /*00f0*/  ISETP.NE.AND P0, PT, R4, 0x4, PT ;  /* 0x000000040400780c */ /* 0x000fe40003f05270 */
[----:B------:R-:W-:Y:S02]  /*0100*/  LOP3.LUT R8, R8, 0xfffffff0, RZ, 0xc0, !PT ;  /* 0xfffffff008087812 */ /* 0x000fe400078ec0ff */
[----:B------:R-:W-:Y:S02]  /*0110*/  ISETP.LT.AND P3, PT, R0, 0x180, !P0 ;  /* 0x000001800000780c */ /* 0x000fe40004761270 */
[----:B------:R-:W-:Y:S01]  /*0120*/  ISETP.GE.AND P1, PT, R4, 0x4, PT ;  /* 0x000000040400780c */ /* 0x000fe20003f26270 */
[----:B------:R-:W-:-:S04]  /*0130*/  IMAD.IADD R8, R7, 0x1, -R8 ;  /* 0x0000000107087824 */ /* 0x000fc800078e0a08 */
[----:B------:R-:W-:Y:S01]  /*0140*/  IMAD R5, R5, 0x40, R8 ;  /* 0x0000004005057824 */ /* 0x000fe200078e0208 */
[----:B------:R-:W-:-:S03]  /*0150*/  ISETP.LT.AND P2, PT, R0, 0x180, !P1 ;  /* 0x000001800000780c */ /* 0x000fc60004f41270 */
[----:B-1----:R-:W-:-:S04]  /*0160*/  IMAD.WIDE R8, R5, 0x4, R2 ;  /* 0x0000000405087825 */ /* 0x002fc800078e0202 */
[----:B------:R-:W-:Y:S01]  /*0170*/  IMAD R7, R4, 0x10, R5 ;  /* 0x0000001004077824 */ /* 0x000fe200078e0205 */
[----:B------:R-:W2:Y:S01]  /*0180*/  @P3 LDG.E.EL R11, desc[UR4][R8.64+0x40] ;  /* 0x00004004080b3981 */ /* 0x000ea2000c2e1900 */
[----:B------:R-:W-:Y:S01]  /*0190*/  IMAD.MOV.U32 R5, RZ, RZ, RZ ;  /* 0x000000ffff057224 */ /* 0x000fe200078e00ff */
[----:B------:R-:W-:Y:S01]  /*01a0*/  CS2R R12, SRZ ;  /* 0x00000000000c7805 */ /* 0x000fe2000001ff00 */
[----:B------:R-:W-:Y:S01]  /*01b0*/  IMAD.WIDE R6, R7, 0x4, R2 ;  /* 0x0000000407067825 */ /* 0x000fe200078e0202 */
[----:B------:R-:W3:Y:S01]  /*01c0*/  @P3 LDG.E.EL R10, desc[UR4][R8.64] ;  /* 0x00000004080a3981 */ /* 0x000ee2000c2e1900 */
[----:B------:R-:W1:Y:S03]  /*01d0*/  LDC.64 R2, c[0x0][0x218] ;  /* 0x00008600ff027b82 */ /* 0x000e660000000a00 */
[----:B------:R-:W4:Y:S04]  /*01e0*/  @P2 LDG.E.EL R5, desc[UR4][R6.64] ;  /* 0x0000000406052981 */ /* 0x000f28000c2e1900 */
[----:B------:R-:W5:Y:S04]  /*01f0*/  @P3 LDG.E.EL R12, desc[UR4][R8.64+0x80] ;  /* 0x00008004080c3981 */ /* 0x000f68000c2e1900 */
[----:B------:R-:W5:Y:S01]  /*0200*/  @P3 LDG.E.EL R13, desc[UR4][R8.64+0xc0] ;  /* 0x0000c004080d3981 */ /* 0x000f62000c2e1900 */
[----:B-1----:R-:W-:Y:S01]  /*0210*/  IMAD.WIDE R2, R0, 0x4, R2 ;  /* 0x0000000400027825 */ /* 0x002fe200078e0202 */
[----:B--2---:R-:W-:-:S02]  /*0220*/  SEL R11, R11, RZ, P3 ;  /* 0x000000ff0b0b7207 */ /* 0x004fc40001800000 */
[----:B---3--:R-:W-:-:S03]  /*0230*/  SEL R10, R10, RZ, P3 ;  /* 0x000000ff0a0a7207 */ /* 0x008fc60001800000 */
[----:B------:R-:W-:Y:S01]  /*0240*/  FMUL R11, R11, R11 ;  /* 0x0000000b0b0b7220 */ /* 0x000fe20000400000 */
[----:B----4-:R-:W-:Y:S02]  /*0250*/  SEL R5, R5, RZ, P2 ;  /* 0x000000ff05057207 */ /* 0x010fe40001000000 */
[----:B------:R-:W-:Y:S01]  /*0260*/  ISETP.GE.AND P2, PT, R0, 0x180, PT ;  /* 0x000001800000780c */ /* 0x000fe20003f46270 */
[----:B------:R-:W-:Y:S01]  /*0270*/  FFMA R11, R10, R10, R11 ;  /* 0x0000000a0a0b7223 */ /* 0x000fe2000000000b */
[----:B-----5:R-:W-:Y:S02]  /*0280*/  SEL R12, R12, RZ, P3 ;  /* 0x000000ff0c0c7207 */ /* 0x020fe40001800000 */
[----:B------:R-:W-:-:S03]  /*0290*/  SEL R13, R13, RZ, P3 ;  /* 0x000000ff0d0d7207 */ /* 0x000fc60001800000 */
[----:B------:R-:W-:Y:S01]  /*02a0*/  FFMA R12, R12, R12, R11 ;  /* 0x0000000c0c0c7223 */ /* 0x000fe2000000000b */
[----:B------:R-:W-:Y:S01]  /*02b0*/  @P0 ISETP.GT.AND P3, PT, R4, 0x4, PT ;  /* 0x000000040400080c */ /* 0x000fe20003f64270 */
[----:B------:R-:W-:Y:S02]  /*02c0*/  FMUL R4, R5, -2 ;  /* 0xc000000005047820 */ /* 0x000fe40000400000 */
[----:B------:R-:W-:Y:S01]  /*02d0*/  FFMA R13, R13, R13, R12 ;  /* 0x0000000d0d0d7223 */ /* 0x000fe2000000000c */
[----:B------:R-:W-:-:S04]  /*02e0*/  @P0 SEL R13, RZ, 0x3f800000, !P3 ;  /* 0x3f800000ff0d0807 */ /* 0x000fc80005800000 */
[----:B------:R-:W-:Y:S01]  /*02f0*/  FSEL R13, R4, R13, !P1 ;  /* 0x0000000d040d7208 */ /* 0x000fe20004800000 */
[----:B------:R-:W-:Y:S06]  /*0300*/  @P2 EXIT ;  /* 0x000000000000294d */ /* 0x000fec0003800000 */
[----:B------:R-:W-:Y:S01]  /*0310*/  STG.E desc[UR4][R2.64], R13 ;  /* 0x0000000d02007986 */ /* 0x000fe2000c101904 */
[----:B------:R-:W-:Y:S05]  /*0320*/  EXIT ;  /* 0x000000000000794d */ /* 0x000fea0003800000 */
.L_x_0:
[----:B------:R-:W-:-:S00]  /*0330*/  BRA `(.L_x_0) ;  /* 0xfffffffc00fc7947 */ /* 0x000fc0000383ffff */
[----:B------:R-:W-:-:S00]  /*0340*/  NOP ;  /* 0x0000000000007918 */ /* 0x000fc00000000000 */
        /* <DEDUP_REMOVED lines=11> */
.L_x_1:


//--------------------- .nv.constant0.triton_poi_fused__euclidean_dist_36 --------------------------
	.section	.nv.constant0.triton_poi_fused__euclidean_dist_36,"a",@progbits
	.sectionflags	@""
	.align	4
.nv.constant0.triton_poi_fused__euclidean_dist_36:
	.zero		548
